	.headerflags	@"EF_CUDA_TEXMODE_UNIFIED EF_CUDA_64BIT_ADDRESS EF_CUDA_ACCELERATORS EF_CUDA_SM90 EF_CUDA_VIRTUAL_SM(EF_CUDA_SM90)"
	.elftype	@"ET_EXEC"


//--------------------- .nv.info                  --------------------------
	.section	.nv.info,"",@"SHT_CUDA_INFO"
	.align	4


	//----- nvinfo : EIATTR_REGCOUNT
	.align		4
        /*0000*/ 	.byte	0x04, 0x2f
        /*0002*/ 	.short	(.L_1 - .L_0)
	.align		4
.L_0:
        /*0004*/ 	.word	index@(triton_poi_fused_convolution_leaky_relu_0)
        /*0008*/ 	.word	0x0000000e


	//----- nvinfo : EIATTR_MIN_STACK_SIZE
	.align		4
.L_1:
        /*000c*/ 	.byte	0x04, 0x12
        /*000e*/ 	.short	(.L_3 - .L_2)
	.align		4
.L_2:
        /*0010*/ 	.word	index@(triton_poi_fused_convolution_leaky_relu_0)
        /*0014*/ 	.word	0x00000000


	//----- nvinfo : EIATTR_FRAME_SIZE
	.align		4
.L_3:
        /*0018*/ 	.byte	0x04, 0x11
        /*001a*/ 	.short	(.L_5 - .L_4)
	.align		4
.L_4:
        /*001c*/ 	.word	index@(triton_poi_fused_convolution_leaky_relu_0)
        /*0020*/ 	.word	0x00000000


	//----- nvinfo : EIATTR_MIN_STACK_SIZE
	.align		4
.L_5:
        /*0024*/ 	.byte	0x04, 0x12
        /*0026*/ 	.short	(.L_7 - .L_6)
	.align		4
.L_6:
        /*0028*/ 	.word	index@(triton_poi_fused_convolution_leaky_relu_0)
        /*002c*/ 	.word	0x00000000
.L_7:


//--------------------- .nv.info.triton_poi_fused_convolution_leaky_relu_0 --------------------------
	.section	.nv.info.triton_poi_fused_convolution_leaky_relu_0,"",@"SHT_CUDA_INFO"
	.sectionflags	@""
	.align	4


	//----- nvinfo : EIATTR_CUDA_API_VERSION
	.align		4
        /*0000*/ 	.byte	0x04, 0x37
        /*0002*/ 	.short	(.L_9 - .L_8)
.L_8:
        /*0004*/ 	.word	0x0000007c


	//----- nvinfo : EIATTR_KPARAM_INFO
	.align		4
.L_9:
        /*0008*/ 	.byte	0x04, 0x17
        /*000a*/ 	.short	(.L_11 - .L_10)
.L_10:
        /*000c*/ 	.word	0x00000000
        /*0010*/ 	.short	0x0003
        /*0012*/ 	.short	0x0018
        /*0014*/ 	.byte	0x00, 0xf0, 0x11, 0x00


	//----- nvinfo : EIATTR_KPARAM_INFO
	.align		4
.L_11:
        /*0018*/ 	.byte	0x04, 0x17
        /*001a*/ 	.short	(.L_13 - .L_12)
.L_12:
        /*001c*/ 	.word	0x00000000
        /*0020*/ 	.short	0x0002
        /*0022*/ 	.short	0x0010
        /*0024*/ 	.byte	0x00, 0xf4, 0x21, 0x00


	//----- nvinfo : EIATTR_KPARAM_INFO
	.align		4
.L_13:
        /*0028*/ 	.byte	0x04, 0x17
        /*002a*/ 	.short	(.L_15 - .L_14)
.L_14:
        /*002c*/ 	.word	0x00000000
        /*0030*/ 	.short	0x0001
        /*0032*/ 	.short	0x0008
        /*0034*/ 	.byte	0x00, 0xf4, 0x21, 0x00


	//----- nvinfo : EIATTR_KPARAM_INFO
	.align		4
.L_15:
        /*0038*/ 	.byte	0x04, 0x17
        /*003a*/ 	.short	(.L_17 - .L_16)
.L_16:
        /*003c*/ 	.word	0x00000000
        /*0040*/ 	.short	0x0000
        /*0042*/ 	.short	0x0000
        /*0044*/ 	.byte	0x00, 0xf4, 0x21, 0x00


	//----- nvinfo : EIATTR_SPARSE_MMA_MASK
	.align		4
.L_17:
        /*0048*/ 	.byte	0x03, 0x50
        /*004a*/ 	.short	0x0000


	//----- nvinfo : EIATTR_MAXREG_COUNT
	.align		4
        /*004c*/ 	.byte	0x03, 0x1b
        /*004e*/ 	.short	0x00ff


	//----- nvinfo : EIATTR_EXIT_INSTR_OFFSETS
	.align		4
        /*0050*/ 	.byte	0x04, 0x1c
        /*0052*/ 	.short	(.L_19 - .L_18)


	//   ....[0]....
.L_18:
        /*0054*/ 	.word	0x00000220


	//----- nvinfo : EIATTR_REQNTID
	.align		4
.L_19:
        /*0058*/ 	.byte	0x04, 0x10
        /*005a*/ 	.short	(.L_21 - .L_20)
.L_20:
        /*005c*/ 	.word	0x00000080
        /*0060*/ 	.word	0x00000001
        /*0064*/ 	.word	0x00000001


	//----- nvinfo : EIATTR_CBANK_PARAM_SIZE
	.align		4
.L_21:
        /*0068*/ 	.byte	0x03, 0x19
        /*006a*/ 	.short	0x001c


	//----- nvinfo : EIATTR_PARAM_CBANK
	.align		4
        /*006c*/ 	.byte	0x04, 0x0a
        /*006e*/ 	.short	(.L_23 - .L_22)
	.align		4
.L_22:
        /*0070*/ 	.word	index@(.nv.constant0.triton_poi_fused_convolution_leaky_relu_0)
        /*0074*/ 	.short	0x0210
        /*0076*/ 	.short	0x001c


	//----- nvinfo : EIATTR_SW_WAR
	.align		4
.L_23:
        /*0078*/ 	.byte	0x04, 0x36
        /*007a*/ 	.short	(.L_25 - .L_24)
.L_24:
        /*007c*/ 	.word	0x00000008
.L_25:


//--------------------- .nv.callgraph             --------------------------
	.section	.nv.callgraph,"",@"SHT_CUDA_CALLGRAPH"
	.align	4
	.sectionentsize	8
	.align		4
        /*0000*/ 	.word	0x00000000
	.align		4
        /*0004*/ 	.word	0xffffffff
	.align		4
        /*0008*/ 	.word	0x00000000
	.align		4
        /*000c*/ 	.word	0xfffffffe
	.align		4
        /*0010*/ 	.word	0x00000000
	.align		4
        /*0014*/ 	.word	0xfffffffd
	.align		4
        /*0018*/ 	.word	0x00000000
	.align		4
        /*001c*/ 	.word	0xfffffffc


//--------------------- .text.triton_poi_fused_convolution_leaky_relu_0 --------------------------
	.section	.text.triton_poi_fused_convolution_leaky_relu_0,"ax",@progbits
	.align	128
        .global         triton_poi_fused_convolution_leaky_relu_0
        .type           triton_poi_fused_convolution_leaky_relu_0,@function
        .size           triton_poi_fused_convolution_leaky_relu_0,(.L_x_1 - triton_poi_fused_convolution_leaky_relu_0)
        .other          triton_poi_fused_convolution_leaky_relu_0,@"STO_CUDA_ENTRY STV_DEFAULT"
triton_poi_fused_convolution_leaky_relu_0:
.text.triton_poi_fused_convolution_leaky_relu_0:
[----:B------:R-:W-:Y:S01]  /*0000*/  LDC R1, c[0x0][0x28] ;  /* 0x00000a00ff017b82 */ /* 0x000fe20000000800 */
[----:B------:R-:W1:Y:S07]  /*0010*/  S2R R0, SR_TID.X ;  /* 0x0000000000007919 */ /* 0x000e6e0000002100 */
[----:B------:R-:W2:Y:S01]  /*0020*/  LDC.64 R4, c[0x0][0x218] ;  /* 0x00008600ff047b82 */ /* 0x000ea20000000a00 */
[----:B------:R-:W-:Y:S01]  /*0030*/  ULDC.64 UR4, c[0x0][0x208] ;  /* 0x0000820000047ab9 */ /* 0x000fe20000000a00 */
[----:B------:R-:W-:Y:S01]  /*0040*/  ULDC.64 UR6, c[0x0][0x220] ;  /* 0x0000880000067ab9 */ /* 0x000fe20000000a00 */
[----:B------:R-:W3:Y:S05]  /*0050*/  S2R R7, SR_CTAID.X ;  /* 0x0000000000077919 */ /* 0x000eea0000002500 */
[----:B------:R-:W4:Y:S01]  /*0060*/  LDC.64 R2, c[0x0][0x210] ;  /* 0x00008400ff027b82 */ /* 0x000f220000000a00 */
[----:B-1----:R-:W-:Y:S01]  /*0070*/  IMAD.SHL.U32 R0, R0, 0x2, RZ ;  /* 0x0000000200007824 */ /* 0x002fe200078e00ff */
[----:B---3--:R-:W-:-:S04]  /*0080*/  SHF.R.S32.HI R6, RZ, 0x17, R7 ;  /* 0x00000017ff067819 */ /* 0x008fc80000011407 */
[----:B------:R-:W-:Y:S02]  /*0090*/  LOP3.LUT R0, R0, 0xfe, RZ, 0xc0, !PT ;  /* 0x000000fe00007812 */ /* 0x000fe400078ec0ff */
[----:B------:R-:W-:-:S03]  /*00a0*/  SGXT R6, R6, 0x1 ;  /* 0x000000010606781a */ /* 0x000fc60000000200 */
[----:B------:R-:W-:-:S04]  /*00b0*/  IMAD R7, R7, 0x100, R0 ;  /* 0x0000010007077824 */ /* 0x000fc800078e0200 */
[----:B----4-:R-:W-:Y:S01]  /*00c0*/  IMAD.WIDE R2, R7, 0x4, R2 ;  /* 0x0000000407027825 */ /* 0x010fe200078e0202 */
[----:B------:R-:W-:-:S04]  /*00d0*/  LEA.HI R6, R6, R7, RZ, 0xa ;  /* 0x0000000706067211 */ /* 0x000fc800078f50ff */
[----:B------:R-:W-:-:S04]  /*00e0*/  SHF.R.S32.HI R6, RZ, 0xa, R6 ;  /* 0x0000000aff067819 */ /* 0x000fc80000011406 */
[----:B------:R-:W-:-:S04]  /*00f0*/  LEA.HI R0, R6, R6, RZ, 0x2 ;  /* 0x0000000606007211 */ /* 0x000fc800078f10ff */
[----:B------:R-:W-:-:S05]  /*0100*/  LOP3.LUT R9, R0, 0xfffffffc, RZ, 0xc0, !PT ;  /* 0xfffffffc00097812 */ /* 0x000fca00078ec0ff */
[----:B------:R-:W-:-:S04]  /*0110*/  IMAD.IADD R9, R6, 0x1, -R9 ;  /* 0x0000000106097824 */ /* 0x000fc800078e0a09 */
[----:B--2---:R-:W-:Y:S02]  /*0120*/  IMAD.WIDE R4, R9, 0x4, R4 ;  /* 0x0000000409047825 */ /* 0x004fe400078e0204 */
[----:B------:R-:W2:Y:S04]  /*0130*/  LDG.E.64 R8, desc[UR4][R2.64] ;  /* 0x0000000402087981 */ /* 0x000ea8000c1e1b00 */
[----:B------:R-:W2:Y:S01]  /*0140*/  LDG.E.EL R4, desc[UR4][R4.64] ;  /* 0x0000000404047981 */ /* 0x000ea2000c2e1900 */
[----:B------:R-:W-:-:S04]  /*0150*/  IADD3 R6, P2, R7, UR6, RZ ;  /* 0x0000000607067c10 */ /* 0x000fc8000ff5e0ff */
[----:B------:R-:W-:Y:S02]  /*0160*/  LEA.HI.X.SX32 R7, R7, UR7, 0x1, P2 ;  /* 0x0000000707077c11 */ /* 0x000fe400090f0eff */
[CC--:B--2---:R-:W-:Y:S01]  /*0170*/  FSETP.GT.AND P0, PT, R9.reuse, -R4.reuse, PT ;  /* 0x800000040900720b */ /* 0x0c4fe20003f04000 */
[--C-:B------:R-:W-:Y:S01]  /*0180*/  FADD R9, R9, R4.reuse ;  /* 0x0000000409097221 */ /* 0x100fe20000000000 */
[C---:B------:R-:W-:Y:S01]  /*0190*/  FSETP.GT.AND P1, PT, R8.reuse, -R4, PT ;  /* 0x800000040800720b */ /* 0x040fe20003f24000 */
[----:B------:R-:W-:Y:S01]  /*01a0*/  FADD R8, R8, R4 ;  /* 0x0000000408087221 */ /* 0x000fe20000000000 */
[----:B------:R-:W-:Y:S02]  /*01b0*/  SEL R11, RZ, 0x100, !P0 ;  /* 0x00000100ff0b7807 */ /* 0x000fe40004000000 */
[----:B------:R-:W-:-:S05]  /*01c0*/  SEL R0, RZ, 0x1, !P1 ;  /* 0x00000001ff007807 */ /* 0x000fca0004800000 */
[----:B------:R-:W-:Y:S02]  /*01d0*/  IMAD.IADD R11, R0, 0x1, R11 ;  /* 0x00000001000b7824 */ /* 0x000fe400078e020b */
[----:B------:R-:W-:Y:S02]  /*01e0*/  @!P0 FMUL R9, R9, 0.0099999997764825820923 ;  /* 0x3c23d70a09098820 */ /* 0x000fe40000400000 */
[----:B------:R-:W-:Y:S01]  /*01f0*/  @!P1 FMUL R8, R8, 0.0099999997764825820923 ;  /* 0x3c23d70a08089820 */ /* 0x000fe20000400000 */
[----:B------:R-:W-:Y:S04]  /*0200*/  STG.E.U16 desc[UR4][R6.64], R11 ;  /* 0x0000000b06007986 */ /* 0x000fe8000c101504 */
[----:B------:R-:W-:Y:S01]  /*0210*/  STG.E.64 desc[UR4][R2.64], R8 ;  /* 0x0000000802007986 */ /* 0x000fe2000c101b04 */
[----:B------:R-:W-:Y:S05]  /*0220*/  EXIT ;  /* 0x000000000000794d */ /* 0x000fea0003800000 */
.L_x_0:
[----:B------:R-:W-:-:S00]  /*0230*/  BRA `(.L_x_0) ;  /* 0xfffffffc00fc7947 */ /* 0x000fc0000383ffff */
[----:B------:R-:W-:-:S00]  /*0240*/  NOP ;  /* 0x0000000000007918 */ /* 0x000fc00000000000 */
        /* <DEDUP_REMOVED lines=11> */
.L_x_1:


//--------------------- .nv.constant0.triton_poi_fused_convolution_leaky_relu_0 --------------------------
	.section	.nv.constant0.triton_poi_fused_convolution_leaky_relu_0,"a",@progbits
	.sectionflags	@""
	.align	4
.nv.constant0.triton_poi_fused_convolution_leaky_relu_0:
	.zero		556
